//
// Generated by NVIDIA NVVM Compiler
//
// Compiler Build ID: CL-36424714
// Cuda compilation tools, release 13.0, V13.0.88
// Based on NVVM 20.0.0
//

.version 9.0
.target sm_100
.address_size 64

	// .globl	halut_encode
// _ZZ12halut_encodeE11s_hash_info has been demoted

.visible .entry halut_encode(
	.param .u64 .ptr .align 1 halut_encode_param_0,
	.param .u64 .ptr .align 1 halut_encode_param_1,
	.param .u64 .ptr .align 1 halut_encode_param_2,
	.param .u32 halut_encode_param_3,
	.param .u32 halut_encode_param_4,
	.param .u32 halut_encode_param_5
)
{
	.reg .pred 	%p<7>;
	.reg .b32 	%r<40>;
	.reg .b32 	%f<73>;
	.reg .b64 	%rd<19>;
	// demoted variable
	.shared .align 4 .b8 _ZZ12halut_encodeE11s_hash_info[5632];
	ld.param.u64 	%rd1, [halut_encode_param_0];
	ld.param.u64 	%rd2, [halut_encode_param_1];
	ld.param.u64 	%rd3, [halut_encode_param_2];
	ld.param.u32 	%r7, [halut_encode_param_4];
	ld.param.u32 	%r8, [halut_encode_param_5];
	mov.u32 	%r1, %tid.y;
	mul.lo.s32 	%r2, %r1, 44;
	mov.u32 	%r9, %ctaid.x;
	mov.u32 	%r10, %ntid.x;
	mov.u32 	%r3, %tid.x;
	mov.u32 	%r11, %ntid.y;
	mad.lo.s32 	%r4, %r9, %r10, %r3;
	mad.lo.s32 	%r5, %r4, %r11, %r1;
	setp.ge.s32 	%p1, %r5, %r8;
	@%p1 bra 	$L__BB0_4;
	setp.ne.s32 	%p2, %r3, 0;
	shl.b32 	%r12, %r2, 2;
	mov.u32 	%r13, _ZZ12halut_encodeE11s_hash_info;
	add.s32 	%r6, %r13, %r12;
	@%p2 bra 	$L__BB0_3;
	cvta.to.global.u64 	%rd4, %rd2;
	mul.wide.u32 	%rd5, %r2, 4;
	add.s64 	%rd6, %rd4, %rd5;
	ld.global.f32 	%f1, [%rd6];
	st.shared.f32 	[%r6], %f1;
	ld.global.f32 	%f2, [%rd6+4];
	st.shared.f32 	[%r6+4], %f2;
	ld.global.f32 	%f3, [%rd6+8];
	st.shared.f32 	[%r6+8], %f3;
	ld.global.f32 	%f4, [%rd6+12];
	st.shared.f32 	[%r6+12], %f4;
	ld.global.f32 	%f5, [%rd6+16];
	st.shared.f32 	[%r6+16], %f5;
	ld.global.f32 	%f6, [%rd6+20];
	st.shared.f32 	[%r6+20], %f6;
	ld.global.f32 	%f7, [%rd6+24];
	st.shared.f32 	[%r6+24], %f7;
	ld.global.f32 	%f8, [%rd6+28];
	st.shared.f32 	[%r6+28], %f8;
	ld.global.f32 	%f9, [%rd6+32];
	st.shared.f32 	[%r6+32], %f9;
	ld.global.f32 	%f10, [%rd6+36];
	st.shared.f32 	[%r6+36], %f10;
	ld.global.f32 	%f11, [%rd6+40];
	st.shared.f32 	[%r6+40], %f11;
	ld.global.f32 	%f12, [%rd6+44];
	st.shared.f32 	[%r6+44], %f12;
	ld.global.f32 	%f13, [%rd6+48];
	st.shared.f32 	[%r6+48], %f13;
	ld.global.f32 	%f14, [%rd6+52];
	st.shared.f32 	[%r6+52], %f14;
	ld.global.f32 	%f15, [%rd6+56];
	st.shared.f32 	[%r6+56], %f15;
	ld.global.f32 	%f16, [%rd6+60];
	st.shared.f32 	[%r6+60], %f16;
	ld.global.f32 	%f17, [%rd6+64];
	st.shared.f32 	[%r6+64], %f17;
	ld.global.f32 	%f18, [%rd6+68];
	st.shared.f32 	[%r6+68], %f18;
	ld.global.f32 	%f19, [%rd6+72];
	st.shared.f32 	[%r6+72], %f19;
	ld.global.f32 	%f20, [%rd6+76];
	st.shared.f32 	[%r6+76], %f20;
	ld.global.f32 	%f21, [%rd6+80];
	st.shared.f32 	[%r6+80], %f21;
	ld.global.f32 	%f22, [%rd6+84];
	st.shared.f32 	[%r6+84], %f22;
	ld.global.f32 	%f23, [%rd6+88];
	st.shared.f32 	[%r6+88], %f23;
	ld.global.f32 	%f24, [%rd6+92];
	st.shared.f32 	[%r6+92], %f24;
	ld.global.f32 	%f25, [%rd6+96];
	st.shared.f32 	[%r6+96], %f25;
	ld.global.f32 	%f26, [%rd6+100];
	st.shared.f32 	[%r6+100], %f26;
	ld.global.f32 	%f27, [%rd6+104];
	st.shared.f32 	[%r6+104], %f27;
	ld.global.f32 	%f28, [%rd6+108];
	st.shared.f32 	[%r6+108], %f28;
	ld.global.f32 	%f29, [%rd6+112];
	st.shared.f32 	[%r6+112], %f29;
	ld.global.f32 	%f30, [%rd6+116];
	st.shared.f32 	[%r6+116], %f30;
	ld.global.f32 	%f31, [%rd6+120];
	st.shared.f32 	[%r6+120], %f31;
	ld.global.f32 	%f32, [%rd6+124];
	st.shared.f32 	[%r6+124], %f32;
	ld.global.f32 	%f33, [%rd6+128];
	st.shared.f32 	[%r6+128], %f33;
	ld.global.f32 	%f34, [%rd6+132];
	st.shared.f32 	[%r6+132], %f34;
	ld.global.f32 	%f35, [%rd6+136];
	st.shared.f32 	[%r6+136], %f35;
	ld.global.f32 	%f36, [%rd6+140];
	st.shared.f32 	[%r6+140], %f36;
	ld.global.f32 	%f37, [%rd6+144];
	st.shared.f32 	[%r6+144], %f37;
	ld.global.f32 	%f38, [%rd6+148];
	st.shared.f32 	[%r6+148], %f38;
	ld.global.f32 	%f39, [%rd6+152];
	st.shared.f32 	[%r6+152], %f39;
	ld.global.f32 	%f40, [%rd6+156];
	st.shared.f32 	[%r6+156], %f40;
	ld.global.f32 	%f41, [%rd6+160];
	st.shared.f32 	[%r6+160], %f41;
	ld.global.f32 	%f42, [%rd6+164];
	st.shared.f32 	[%r6+164], %f42;
	ld.global.f32 	%f43, [%rd6+168];
	st.shared.f32 	[%r6+168], %f43;
	ld.global.f32 	%f44, [%rd6+172];
	st.shared.f32 	[%r6+172], %f44;
$L__BB0_3:
	cvta.to.global.u64 	%rd7, %rd1;
	bar.sync 	0;
	mul.lo.s32 	%r14, %r7, %r4;
	ld.shared.f32 	%f45, [%r6+32];
	cvt.rni.s32.f32 	%r15, %f45;
	ld.shared.f32 	%f46, [%r6];
	ld.shared.f32 	%f47, [%r6+36];
	ld.shared.f32 	%f48, [%r6+40];
	add.s32 	%r16, %r14, %r15;
	mul.wide.s32 	%rd8, %r16, 4;
	add.s64 	%rd9, %rd7, %rd8;
	ld.global.f32 	%f49, [%rd9];
	sub.f32 	%f50, %f49, %f48;
	mul.f32 	%f51, %f47, %f50;
	setp.gt.f32 	%p3, %f51, %f46;
	ld.shared.f32 	%f52, [%r6+76];
	cvt.rni.s32.f32 	%r17, %f52;
	selp.b32 	%r18, 4, 0, %p3;
	add.s32 	%r19, %r6, %r18;
	ld.shared.f32 	%f53, [%r19+44];
	ld.shared.f32 	%f54, [%r6+80];
	ld.shared.f32 	%f55, [%r6+84];
	add.s32 	%r20, %r14, %r17;
	mul.wide.s32 	%rd10, %r20, 4;
	add.s64 	%rd11, %rd7, %rd10;
	ld.global.f32 	%f56, [%rd11];
	sub.f32 	%f57, %f56, %f55;
	mul.f32 	%f58, %f54, %f57;
	selp.b32 	%r21, 2, 0, %p3;
	setp.gt.f32 	%p4, %f58, %f53;
	selp.u32 	%r22, 1, 0, %p4;
	or.b32  	%r23, %r21, %r22;
	ld.shared.f32 	%f59, [%r6+120];
	cvt.rni.s32.f32 	%r24, %f59;
	shl.b32 	%r25, %r23, 2;
	add.s32 	%r26, %r6, %r25;
	ld.shared.f32 	%f60, [%r26+88];
	ld.shared.f32 	%f61, [%r6+124];
	ld.shared.f32 	%f62, [%r6+128];
	add.s32 	%r27, %r14, %r24;
	mul.wide.s32 	%rd12, %r27, 4;
	add.s64 	%rd13, %rd7, %rd12;
	ld.global.f32 	%f63, [%rd13];
	sub.f32 	%f64, %f63, %f62;
	mul.f32 	%f65, %f61, %f64;
	shl.b32 	%r28, %r23, 1;
	setp.gt.f32 	%p5, %f65, %f60;
	selp.u32 	%r29, 1, 0, %p5;
	or.b32  	%r30, %r28, %r29;
	ld.shared.f32 	%f66, [%r6+164];
	cvt.rni.s32.f32 	%r31, %f66;
	shl.b32 	%r32, %r30, 2;
	add.s32 	%r33, %r6, %r32;
	ld.shared.f32 	%f67, [%r33+132];
	ld.shared.f32 	%f68, [%r6+168];
	ld.shared.f32 	%f69, [%r6+172];
	add.s32 	%r34, %r14, %r31;
	mul.wide.s32 	%rd14, %r34, 4;
	add.s64 	%rd15, %rd7, %rd14;
	ld.global.f32 	%f70, [%rd15];
	sub.f32 	%f71, %f70, %f69;
	mul.f32 	%f72, %f68, %f71;
	shl.b32 	%r35, %r30, 1;
	setp.gt.f32 	%p6, %f72, %f67;
	selp.u32 	%r36, 1, 0, %p6;
	or.b32  	%r37, %r35, %r36;
	shl.b32 	%r38, %r1, 4;
	or.b32  	%r39, %r37, %r38;
	cvta.to.global.u64 	%rd16, %rd3;
	mul.wide.s32 	%rd17, %r5, 4;
	add.s64 	%rd18, %rd16, %rd17;
	st.global.u32 	[%rd18], %r39;
$L__BB0_4:
	ret;

}


// ===== COMPILED SASS (sm_100) =====

	.target	sm_100

	.elftype	@"ET_EXEC"


//--------------------- .note.nv.tkinfo           --------------------------
	.section	.note.nv.tkinfo,"",@"SHT_NOTE"
	.sectionflags	@"SHF_NOTE_NV_TKINFO"
	.tkinfo
        /*0018*/ 	.word	0x00000002
        /*0030*/ 	.string	""
        /*0030*/ 	.string	"ptxas"
        /*0030*/ 	.string	"Cuda compilation tools, release 13.0, V13.0.88"
        /*0030*/ 	.string	"Build cuda_13.0.r13.0/compiler.36424714_0"
        /*0030*/ 	.string	"-arch sm_100 -m 64 "



//--------------------- .note.nv.cuinfo           --------------------------
	.section	.note.nv.cuinfo,"",@"SHT_NOTE"
	.sectionflags	@"SHF_NOTE_NV_CUINFO"
        /*0018*/ 	.short	0x0002
        /*001a*/ 	.short	0x0064
        /*001c*/ 	.short	0x0082
	.zero		2


//--------------------- .nv.info                  --------------------------
	.section	.nv.info,"",@"SHT_CUDA_INFO"
	.align	4


	//----- nvinfo : EIATTR_REGCOUNT
	.align		4
        /*0000*/ 	.byte	0x04, 0x2f
        /*0002*/ 	.short	(.L_1 - .L_0)
	.align		4
.L_0:
        /*0004*/ 	.word	index@(halut_encode)
        /*0008*/ 	.word	0x0000001e


	//----- nvinfo : EIATTR_FRAME_SIZE
	.align		4
.L_1:
        /*000c*/ 	.byte	0x04, 0x11
        /*000e*/ 	.short	(.L_3 - .L_2)
	.align		4
.L_2:
        /*0010*/ 	.word	index@(halut_encode)
        /*0014*/ 	.word	0x00000000


	//----- nvinfo : EIATTR_MIN_STACK_SIZE
	.align		4
.L_3:
        /*0018*/ 	.byte	0x04, 0x12
        /*001a*/ 	.short	(.L_5 - .L_4)
	.align		4
.L_4:
        /*001c*/ 	.word	index@(halut_encode)
        /*0020*/ 	.word	0x00000000
.L_5:


//--------------------- .nv.compat                --------------------------
	.section	.nv.compat,"",@"SHT_CUDA_COMPAT_INFO"
	.align	4
        /*0000*/ 	.byte	0x02, 0x09, 0x00, 0x00, 0x02, 0x02, 0x01, 0x00, 0x02, 0x05, 0x05, 0x00, 0x03, 0x07, 0x01, 0x01
        /*0010*/ 	.byte	0x02, 0x03, 0x00, 0x00, 0x02, 0x06, 0x01, 0x00, 0x04, 0x0b, 0x08, 0x00, 0x09, 0x00, 0x00, 0x00
        /*0020*/ 	.byte	0x00, 0x00, 0x00, 0x00


//--------------------- .nv.info.halut_encode     --------------------------
	.section	.nv.info.halut_encode,"",@"SHT_CUDA_INFO"
	.sectionflags	@""
	.align	4


	//----- nvinfo : EIATTR_CUDA_API_VERSION
	.align		4
        /*0000*/ 	.byte	0x04, 0x37
        /*0002*/ 	.short	(.L_7 - .L_6)
.L_6:
        /*0004*/ 	.word	0x00000082


	//----- nvinfo : EIATTR_KPARAM_INFO
	.align		4
.L_7:
        /*0008*/ 	.byte	0x04, 0x17
        /*000a*/ 	.short	(.L_9 - .L_8)
.L_8:
        /*000c*/ 	.word	0x00000000
        /*0010*/ 	.short	0x0005
        /*0012*/ 	.short	0x0020
        /*0014*/ 	.byte	0x00, 0xf0, 0x11, 0x00


	//----- nvinfo : EIATTR_KPARAM_INFO
	.align		4
.L_9:
        /*0018*/ 	.byte	0x04, 0x17
        /*001a*/ 	.short	(.L_11 - .L_10)
.L_10:
        /*001c*/ 	.word	0x00000000
        /*0020*/ 	.short	0x0004
        /*0022*/ 	.short	0x001c
        /*0024*/ 	.byte	0x00, 0xf0, 0x11, 0x00


	//----- nvinfo : EIATTR_KPARAM_INFO
	.align		4
.L_11:
        /*0028*/ 	.byte	0x04, 0x17
        /*002a*/ 	.short	(.L_13 - .L_12)
.L_12:
        /*002c*/ 	.word	0x00000000
        /*0030*/ 	.short	0x0003
        /*0032*/ 	.short	0x0018
        /*0034*/ 	.byte	0x00, 0xf0, 0x11, 0x00


	//----- nvinfo : EIATTR_KPARAM_INFO
	.align		4
.L_13:
        /*0038*/ 	.byte	0x04, 0x17
        /*003a*/ 	.short	(.L_15 - .L_14)
.L_14:
        /*003c*/ 	.word	0x00000000
        /*0040*/ 	.short	0x0002
        /*0042*/ 	.short	0x0010
        /*0044*/ 	.byte	0x00, 0xf5, 0x21, 0x00


	//----- nvinfo : EIATTR_KPARAM_INFO
	.align		4
.L_15:
        /*0048*/ 	.byte	0x04, 0x17
        /*004a*/ 	.short	(.L_17 - .L_16)
.L_16:
        /*004c*/ 	.word	0x00000000
        /*0050*/ 	.short	0x0001
        /*0052*/ 	.short	0x0008
        /*0054*/ 	.byte	0x00, 0xf5, 0x21, 0x00


	//----- nvinfo : EIATTR_KPARAM_INFO
	.align		4
.L_17:
        /*0058*/ 	.byte	0x04, 0x17
        /*005a*/ 	.short	(.L_19 - .L_18)
.L_18:
        /*005c*/ 	.word	0x00000000
        /*0060*/ 	.short	0x0000
        /*0062*/ 	.short	0x0000
        /*0064*/ 	.byte	0x00, 0xf5, 0x21, 0x00


	//----- nvinfo : EIATTR_SPARSE_MMA_MASK
	.align		4
.L_19:
        /*0068*/ 	.byte	0x03, 0x50
        /*006a*/ 	.short	0x0000


	//----- nvinfo : EIATTR_MAXREG_COUNT
	.align		4
        /*006c*/ 	.byte	0x03, 0x1b
        /*006e*/ 	.short	0x00ff


	//----- nvinfo : EIATTR_NUM_BARRIERS
	.align		4
        /*0070*/ 	.byte	0x02, 0x4c
        /*0072*/ 	.byte	0x01
	.zero		1


	//----- nvinfo : EIATTR_MERCURY_ISA_VERSION
	.align		4
        /*0074*/ 	.byte	0x03, 0x5f
        /*0076*/ 	.short	0x0101


	//----- nvinfo : EIATTR_UNUSED_LOAD_BYTE_OFFSET
	.align		4
        /*0078*/ 	.byte	0x04, 0x44
        /*007a*/ 	.short	(.L_21 - .L_20)


	//   ....[0]....
.L_20:
        /*007c*/ 	.word	0x00000510
        /*0080*/ 	.word	0x00000fff


	//   ....[1]....
        /*0084*/ 	.word	0x000005f0
        /*0088*/ 	.word	0x0000fff0


	//----- nvinfo : EIATTR_VRC_CTA_INIT_COUNT
	.align		4
.L_21:
        /*008c*/ 	.byte	0x02, 0x4a
	.zero		1
	.zero		1


	//----- nvinfo : EIATTR_EXIT_INSTR_OFFSETS
	.align		4
        /*0090*/ 	.byte	0x04, 0x1c
        /*0092*/ 	.short	(.L_23 - .L_22)


	//   ....[0]....
.L_22:
        /*0094*/ 	.word	0x000000a0


	//   ....[1]....
        /*0098*/ 	.word	0x00000860


	//----- nvinfo : EIATTR_CRS_STACK_SIZE
	.align		4
.L_23:
        /*009c*/ 	.byte	0x04, 0x1e
        /*009e*/ 	.short	(.L_25 - .L_24)
.L_24:
        /*00a0*/ 	.word	0x00000000


	//----- nvinfo : EIATTR_CBANK_PARAM_SIZE
	.align		4
.L_25:
        /*00a4*/ 	.byte	0x03, 0x19
        /*00a6*/ 	.short	0x0024


	//----- nvinfo : EIATTR_PARAM_CBANK
	.align		4
        /*00a8*/ 	.byte	0x04, 0x0a
        /*00aa*/ 	.short	(.L_27 - .L_26)
	.align		4
.L_26:
        /*00ac*/ 	.word	index@(.nv.constant0.halut_encode)
        /*00b0*/ 	.short	0x0380
        /*00b2*/ 	.short	0x0024


	//----- nvinfo : EIATTR_SW_WAR
	.align		4
.L_27:
        /*00b4*/ 	.byte	0x04, 0x36
        /*00b6*/ 	.short	(.L_29 - .L_28)
.L_28:
        /*00b8*/ 	.word	0x00000008
.L_29:


//--------------------- .nv.callgraph             --------------------------
	.section	.nv.callgraph,"",@"SHT_CUDA_CALLGRAPH"
	.align	4
	.sectionentsize	8
	.align		4
        /*0000*/ 	.word	0x00000000
	.align		4
        /*0004*/ 	.word	0xffffffff
	.align		4
        /*0008*/ 	.word	0x00000000
	.align		4
        /*000c*/ 	.word	0xfffffffe
	.align		4
        /*0010*/ 	.word	0x00000000
	.align		4
        /*0014*/ 	.word	0xfffffffd
	.align		4
        /*0018*/ 	.word	0x00000000
	.align		4
        /*001c*/ 	.word	0xfffffffc


//--------------------- .text.halut_encode        --------------------------
	.section	.text.halut_encode,"ax",@progbits
	.align	128
        .global         halut_encode
        .type           halut_encode,@function
        .size           halut_encode,(.L_x_3 - halut_encode)
        .other          halut_encode,@"STO_CUDA_ENTRY STV_DEFAULT"
halut_encode:
.text.halut_encode:
[----:B------:R-:W-:Y:S01]  /*0000*/  LDC R1, c[0x0][0x37c] ;  /* 0x0000df00ff017b82 */ /* 0x000fe20000000800 */
[----:B------:R-:W0:Y:S07]  /*0010*/  S2R R7, SR_TID.X ;  /* 0x0000000000077919 */ /* 0x000e2e0000002100 */
[----:B------:R-:W0:Y:S01]  /*0020*/  S2UR UR4, SR_CTAID.X ;  /* 0x00000000000479c3 */ /* 0x000e220000002500 */
[----:B------:R-:W1:Y:S01]  /*0030*/  LDCU UR6, c[0x0][0x3a0] ;  /* 0x00007400ff0677ac */ /* 0x000e620008000800 */
[----:B------:R-:W2:Y:S06]  /*0040*/  S2R R0, SR_TID.Y ;  /* 0x0000000000007919 */ /* 0x000eac0000002200 */
[----:B------:R-:W0:Y:S01]  /*0050*/  LDC R24, c[0x0][0x360] ;  /* 0x0000d800ff187b82 */ /* 0x000e220000000800 */
[----:B------:R-:W2:Y:S01]  /*0060*/  LDCU UR5, c[0x0][0x364] ;  /* 0x00006c80ff0577ac */ /* 0x000ea20008000800 */
[----:B0-----:R-:W-:-:S04]  /*0070*/  IMAD R24, R24, UR4, R7 ;  /* 0x0000000418187c24 */ /* 0x001fc8000f8e0207 */
[----:B--2---:R-:W-:-:S05]  /*0080*/  IMAD R3, R24, UR5, R0 ;  /* 0x0000000518037c24 */ /* 0x004fca000f8e0200 */
[----:B-1----:R-:W-:-:S13]  /*0090*/  ISETP.GE.AND P0, PT, R3, UR6, PT ;  /* 0x0000000603007c0c */ /* 0x002fda000bf06270 */
[----:B------:R-:W-:Y:S05]  /*00a0*/  @P0 EXIT ;  /* 0x000000000000094d */ /* 0x000fea0003800000 */
[----:B------:R-:W0:Y:S01]  /*00b0*/  S2R R5, SR_CgaCtaId ;  /* 0x0000000000057919 */ /* 0x000e220000008800 */
[----:B------:R-:W-:Y:S01]  /*00c0*/  ISETP.NE.AND P0, PT, R7, RZ, PT ;  /* 0x000000ff0700720c */ /* 0x000fe20003f05270 */
[----:B------:R-:W1:Y:S01]  /*00d0*/  LDCU.64 UR4, c[0x0][0x358] ;  /* 0x00006b00ff0477ac */ /* 0x000e620008000a00 */
[----:B------:R-:W-:Y:S01]  /*00e0*/  MOV R2, 0x400 ;  /* 0x0000040000027802 */ /* 0x000fe20000000f00 */
[----:B------:R-:W-:Y:S03]  /*00f0*/  BSSY.RECONVERGENT B0, `(.L_x_0) ;  /* 0x000003e000007945 */ /* 0x000fe60003800200 */
[----:B0-----:R-:W-:-:S05]  /*0100*/  LEA R5, R5, R2, 0x18 ;  /* 0x0000000205057211 */ /* 0x001fca00078ec0ff */
[----:B------:R-:W-:Y:S02]  /*0110*/  IMAD R2, R0, 0xb0, R5 ;  /* 0x000000b000027824 */ /* 0x000fe400078e0205 */
[----:B-1----:R-:W-:Y:S05]  /*0120*/  @P0 BRA `(.L_x_1) ;  /* 0x0000000000e80947 */ /* 0x002fea0003800000 */
[----:B------:R-:W0:Y:S01]  /*0130*/  LDC.64 R26, c[0x0][0x388] ;  /* 0x0000e200ff1a7b82 */ /* 0x000e220000000a00 */
[----:B------:R-:W-:-:S04]  /*0140*/  IMAD R5, R0, 0x2c, RZ ;  /* 0x0000002c00057824 */ /* 0x000fc800078e02ff */
[----:B0-----:R-:W-:-:S05]  /*0150*/  IMAD.WIDE.U32 R26, R5, 0x4, R26 ;  /* 0x00000004051a7825 */ /* 0x001fca00078e001a */
[----:B------:R-:W2:Y:S04]  /*0160*/  LDG.E R8, desc[UR4][R26.64] ;  /* 0x000000041a087981 */ /* 0x000ea8000c1e1900 */
[----:B------:R-:W2:Y:S04]  /*0170*/  LDG.E R9, desc[UR4][R26.64+0x4] ;  /* 0x000004041a097981 */ /* 0x000ea8000c1e1900 */
[----:B------:R-:W2:Y:S04]  /*0180*/  LDG.E R10, desc[UR4][R26.64+0x8] ;  /* 0x000008041a0a7981 */ /* 0x000ea8000c1e1900 */
[----:B------:R-:W2:Y:S04]  /*0190*/  LDG.E R11, desc[UR4][R26.64+0xc] ;  /* 0x00000c041a0b7981 */ /* 0x000ea8000c1e1900 */
[----:B------:R-:W3:Y:S04]  /*01a0*/  LDG.E R4, desc[UR4][R26.64+0x10] ;  /* 0x000010041a047981 */ /* 0x000ee8000c1e1900 */
[----:B------:R-:W3:Y:S04]  /*01b0*/  LDG.E R5, desc[UR4][R26.64+0x14] ;  /* 0x000014041a057981 */ /* 0x000ee8000c1e1900 */
[----:B------:R-:W3:Y:S04]  /*01c0*/  LDG.E R6, desc[UR4][R26.64+0x18] ;  /* 0x000018041a067981 */ /* 0x000ee8000c1e1900 */
[----:B------:R-:W3:Y:S04]  /*01d0*/  LDG.E R7, desc[UR4][R26.64+0x1c] ;  /* 0x00001c041a077981 */ /* 0x000ee8000c1e1900 */
[----:B------:R-:W4:Y:S04]  /*01e0*/  LDG.E R12, desc[UR4][R26.64+0x30] ;  /* 0x000030041a0c7981 */ /* 0x000f28000c1e1900 */
[----:B------:R-:W4:Y:S04]  /*01f0*/  LDG.E R13, desc[UR4][R26.64+0x34] ;  /* 0x000034041a0d7981 */ /* 0x000f28000c1e1900 */
[----:B------:R-:W4:Y:S04]  /*0200*/  LDG.E R14, desc[UR4][R26.64+0x38] ;  /* 0x000038041a0e7981 */ /* 0x000f28000c1e1900 */
[----:B------:R-:W4:Y:S04]  /*0210*/  LDG.E R15, desc[UR4][R26.64+0x3c] ;  /* 0x00003c041a0f7981 */ /* 0x000f28000c1e1900 */
[----:B------:R-:W5:Y:S04]  /*0220*/  LDG.E R16, desc[UR4][R26.64+0x40] ;  /* 0x000040041a107981 */ /* 0x000f68000c1e1900 */
[----:B------:R-:W5:Y:S04]  /*0230*/  LDG.E R17, desc[UR4][R26.64+0x44] ;  /* 0x000044041a117981 */ /* 0x000f68000c1e1900 */
[----:B------:R-:W5:Y:S04]  /*0240*/  LDG.E R18, desc[UR4][R26.64+0x48] ;  /* 0x000048041a127981 */ /* 0x000f68000c1e1900 */
[----:B------:R-:W5:Y:S04]  /*0250*/  LDG.E R19, desc[UR4][R26.64+0x4c] ;  /* 0x00004c041a137981 */ /* 0x000f68000c1e1900 */
[----:B------:R-:W5:Y:S04]  /*0260*/  LDG.E R20, desc[UR4][R26.64+0x50] ;  /* 0x000050041a147981 */ /* 0x000f68000c1e1900 */
[----:B------:R-:W5:Y:S04]  /*0270*/  LDG.E R21, desc[UR4][R26.64+0x54] ;  /* 0x000054041a157981 */ /* 0x000f68000c1e1900 */
[----:B------:R-:W5:Y:S04]  /*0280*/  LDG.E R22, desc[UR4][R26.64+0x58] ;  /* 0x000058041a167981 */ /* 0x000f68000c1e1900 */
[----:B------:R-:W5:Y:S04]  /*0290*/  LDG.E R23, desc[UR4][R26.64+0x5c] ;  /* 0x00005c041a177981 */ /* 0x000f68000c1e1900 */
[----:B--2---:R0:W-:Y:S04]  /*02a0*/  STS.128 [R2], R8 ;  /* 0x0000000802007388 */ /* 0x0041e80000000c00 */
[----:B0-----:R-:W2:Y:S04]  /*02b0*/  LDG.E R8, desc[UR4][R26.64+0x20] ;  /* 0x000020041a087981 */ /* 0x001ea8000c1e1900 */
[----:B------:R-:W2:Y:S04]  /*02c0*/  LDG.E R9, desc[UR4][R26.64+0x24] ;  /* 0x000024041a097981 */ /* 0x000ea8000c1e1900 */
[----:B------:R-:W2:Y:S04]  /*02d0*/  LDG.E R10, desc[UR4][R26.64+0x28] ;  /* 0x000028041a0a7981 */ /* 0x000ea8000c1e1900 */
[----:B------:R-:W2:Y:S04]  /*02e0*/  LDG.E R11, desc[UR4][R26.64+0x2c] ;  /* 0x00002c041a0b7981 */ /* 0x000ea8000c1e1900 */
[----:B---3--:R0:W-:Y:S04]  /*02f0*/  STS.128 [R2+0x10], R4 ;  /* 0x0000100402007388 */ /* 0x0081e80000000c00 */
[----:B----4-:R1:W-:Y:S04]  /*0300*/  STS.128 [R2+0x30], R12 ;  /* 0x0000300c02007388 */ /* 0x0103e80000000c00 */
[----:B-----5:R3:W-:Y:S04]  /*0310*/  STS.128 [R2+0x40], R16 ;  /* 0x0000401002007388 */ /* 0x0207e80000000c00 */
[----:B0-----:R-:W4:Y:S04]  /*0320*/  LDG.E R4, desc[UR4][R26.64+0x60] ;  /* 0x000060041a047981 */ /* 0x001f28000c1e1900 */
[----:B------:R-:W4:Y:S04]  /*0330*/  LDG.E R5, desc[UR4][R26.64+0x64] ;  /* 0x000064041a057981 */ /* 0x000f28000c1e1900 */
[----:B------:R-:W4:Y:S04]  /*0340*/  LDG.E R6, desc[UR4][R26.64+0x68] ;  /* 0x000068041a067981 */ /* 0x000f28000c1e1900 */
[----:B------:R0:W-:Y:S04]  /*0350*/  STS.128 [R2+0x50], R20 ;  /* 0x0000501402007388 */ /* 0x0001e80000000c00 */
[----:B------:R-:W4:Y:S04]  /*0360*/  LDG.E R7, desc[UR4][R26.64+0x6c] ;  /* 0x00006c041a077981 */ /* 0x000f28000c1e1900 */
[----:B-1----:R-:W5:Y:S04]  /*0370*/  LDG.E R12, desc[UR4][R26.64+0x80] ;  /* 0x000080041a0c7981 */ /* 0x002f68000c1e1900 */
[----:B------:R-:W5:Y:S04]  /*0380*/  LDG.E R13, desc[UR4][R26.64+0x84] ;  /* 0x000084041a0d7981 */ /* 0x000f68000c1e1900 */
[----:B------:R-:W5:Y:S04]  /*0390*/  LDG.E R14, desc[UR4][R26.64+0x88] ;  /* 0x000088041a0e7981 */ /* 0x000f68000c1e1900 */
[----:B------:R-:W5:Y:S04]  /*03a0*/  LDG.E R15, desc[UR4][R26.64+0x8c] ;  /* 0x00008c041a0f7981 */ /* 0x000f68000c1e1900 */
[----:B---3--:R-:W3:Y:S04]  /*03b0*/  LDG.E R16, desc[UR4][R26.64+0x90] ;  /* 0x000090041a107981 */ /* 0x008ee8000c1e1900 */
[----:B------:R-:W3:Y:S04]  /*03c0*/  LDG.E R17, desc[UR4][R26.64+0x94] ;  /* 0x000094041a117981 */ /* 0x000ee8000c1e1900 */
[----:B------:R-:W3:Y:S04]  /*03d0*/  LDG.E R18, desc[UR4][R26.64+0x98] ;  /* 0x000098041a127981 */ /* 0x000ee8000c1e1900 */
[----:B------:R-:W3:Y:S04]  /*03e0*/  LDG.E R19, desc[UR4][R26.64+0x9c] ;  /* 0x00009c041a137981 */ /* 0x000ee8000c1e1900 */
[----:B0-----:R-:W3:Y:S04]  /*03f0*/  LDG.E R20, desc[UR4][R26.64+0xa0] ;  /* 0x0000a0041a147981 */ /* 0x001ee8000c1e1900 */
[----:B------:R-:W3:Y:S04]  /*0400*/  LDG.E R21, desc[UR4][R26.64+0xa4] ;  /* 0x0000a4041a157981 */ /* 0x000ee8000c1e1900 */
[----:B------:R-:W3:Y:S04]  /*0410*/  LDG.E R22, desc[UR4][R26.64+0xa8] ;  /* 0x0000a8041a167981 */ /* 0x000ee8000c1e1900 */
[----:B------:R-:W3:Y:S04]  /*0420*/  LDG.E R23, desc[UR4][R26.64+0xac] ;  /* 0x0000ac041a177981 */ /* 0x000ee8000c1e1900 */
[----:B--2---:R0:W-:Y:S04]  /*0430*/  STS.128 [R2+0x20], R8 ;  /* 0x0000200802007388 */ /* 0x0041e80000000c00 */
[----:B0-----:R-:W2:Y:S04]  /*0440*/  LDG.E R8, desc[UR4][R26.64+0x70] ;  /* 0x000070041a087981 */ /* 0x001ea8000c1e1900 */
[----:B------:R-:W2:Y:S04]  /*0450*/  LDG.E R9, desc[UR4][R26.64+0x74] ;  /* 0x000074041a097981 */ /* 0x000ea8000c1e1900 */
[----:B------:R-:W2:Y:S04]  /*0460*/  LDG.E R10, desc[UR4][R26.64+0x78] ;  /* 0x000078041a0a7981 */ /* 0x000ea8000c1e1900 */
[----:B------:R-:W2:Y:S04]  /*0470*/  LDG.E R11, desc[UR4][R26.64+0x7c] ;  /* 0x00007c041a0b7981 */ /* 0x000ea8000c1e1900 */
[----:B----4-:R0:W-:Y:S04]  /*0480*/  STS.128 [R2+0x60], R4 ;  /* 0x0000600402007388 */ /* 0x0101e80000000c00 */
[----:B-----5:R0:W-:Y:S04]  /*0490*/  STS.128 [R2+0x80], R12 ;  /* 0x0000800c02007388 */ /* 0x0201e80000000c00 */
[----:B---3--:R0:W-:Y:S04]  /*04a0*/  STS.128 [R2+0x90], R16 ;  /* 0x0000901002007388 */ /* 0x0081e80000000c00 */
[----:B------:R0:W-:Y:S04]  /*04b0*/  STS.128 [R2+0xa0], R20 ;  /* 0x0000a01402007388 */ /* 0x0001e80000000c00 */
[----:B--2---:R0:W-:Y:S02]  /*04c0*/  STS.128 [R2+0x70], R8 ;  /* 0x0000700802007388 */ /* 0x0041e40000000c00 */
.L_x_1:
[----:B------:R-:W-:Y:S05]  /*04d0*/  BSYNC.RECONVERGENT B0 ;  /* 0x0000000000007941 */ /* 0x000fea0003800200 */
.L_x_0:
[----:B------:R-:W-:Y:S08]  /*04e0*/  BAR.SYNC.DEFER_BLOCKING 0x0 ;  /* 0x0000000000007b1d */ /* 0x000ff00000010000 */
[----:B0-----:R-:W0:Y:S01]  /*04f0*/  LDC.64 R12, c[0x0][0x380] ;  /* 0x0000e000ff0c7b82 */ /* 0x001e220000000a00 */
[----:B------:R-:W1:Y:S01]  /*0500*/  LDCU UR6, c[0x0][0x39c] ;  /* 0x00007380ff0677ac */ /* 0x000e620008000800 */
[----:B------:R-:W2:Y:S04]  /*0510*/  LDS.128 R4, [R2+0x20] ;  /* 0x0000200002047984 */ /* 0x000ea80000000c00 */
[----:B------:R-:W3:Y:S04]  /*0520*/  LDS R22, [R2+0x4c] ;  /* 0x00004c0002167984 */ /* 0x000ee80000000800 */
[----:B------:R-:W4:Y:S01]  /*0530*/  LDS.64 R14, [R2+0x78] ;  /* 0x00007800020e7984 */ /* 0x000f220000000a00 */
[----:B--2---:R-:W1:Y:S02]  /*0540*/  F2I.NTZ R7, R4 ;  /* 0x0000000400077305 */ /* 0x004e640000203100 */
[----:B-1----:R-:W-:-:S04]  /*0550*/  IMAD R7, R24, UR6, R7 ;  /* 0x0000000618077c24 */ /* 0x002fc8000f8e0207 */
[----:B0-----:R-:W-:-:S05]  /*0560*/  IMAD.WIDE R18, R7, 0x4, R12 ;  /* 0x0000000407127825 */ /* 0x001fca00078e020c */
[----:B------:R0:W2:Y:S01]  /*0570*/  LDG.E R7, desc[UR4][R18.64] ;  /* 0x0000000412077981 */ /* 0x0000a2000c1e1900 */
[----:B---3--:R-:W1:Y:S03]  /*0580*/  F2I.NTZ R9, R22 ;  /* 0x0000001600097305 */ /* 0x008e660000203100 */
[----:B0-----:R-:W-:Y:S01]  /*0590*/  LDS R18, [R2] ;  /* 0x0000000002127984 */ /* 0x001fe20000000800 */
[----:B-1----:R-:W-:-:S04]  /*05a0*/  IMAD R9, R24, UR6, R9 ;  /* 0x0000000618097c24 */ /* 0x002fc8000f8e0209 */
[----:B------:R-:W-:-:S06]  /*05b0*/  IMAD.WIDE R16, R9, 0x4, R12 ;  /* 0x0000000409107825 */ /* 0x000fcc00078e020c */
[----:B------:R-:W3:Y:S01]  /*05c0*/  LDG.E R16, desc[UR4][R16.64] ;  /* 0x0000000410107981 */ /* 0x000ee2000c1e1900 */
[----:B----4-:R-:W0:Y:S02]  /*05d0*/  F2I.NTZ R9, R14 ;  /* 0x0000000e00097305 */ /* 0x010e240000203100 */
[----:B0-----:R-:W-:Y:S02]  /*05e0*/  IMAD R21, R24, UR6, R9 ;  /* 0x0000000618157c24 */ /* 0x001fe4000f8e0209 */
[----:B------:R-:W0:Y:S02]  /*05f0*/  LDS.128 R8, [R2+0xa0] ;  /* 0x0000a00002087984 */ /* 0x000e240000000c00 */
[----:B------:R-:W-:-:S05]  /*0600*/  IMAD.WIDE R20, R21, 0x4, R12 ;  /* 0x0000000415147825 */ /* 0x000fca00078e020c */
[----:B------:R-:W4:Y:S01]  /*0610*/  LDG.E R4, desc[UR4][R20.64] ;  /* 0x0000000414047981 */ /* 0x000f22000c1e1900 */
[----:B0-----:R-:W0:Y:S02]  /*0620*/  F2I.NTZ R9, R9 ;  /* 0x0000000900097305 */ /* 0x001e240000203100 */
[----:B0-----:R-:W-:-:S04]  /*0630*/  IMAD R19, R24, UR6, R9 ;  /* 0x0000000618137c24 */ /* 0x001fc8000f8e0209 */
[----:B------:R-:W-:-:S05]  /*0640*/  IMAD.WIDE R12, R19, 0x4, R12 ;  /* 0x00000004130c7825 */ /* 0x000fca00078e020c */
[----:B------:R-:W5:Y:S01]  /*0650*/  LDG.E R8, desc[UR4][R12.64] ;  /* 0x000000040c087981 */ /* 0x000f62000c1e1900 */
[----:B------:R-:W-:Y:S01]  /*0660*/  IADD3 R14, PT, PT, R2, 0x4, RZ ;  /* 0x00000004020e7810 */ /* 0x000fe20007ffe0ff */
[----:B--2---:R-:W-:-:S04]  /*0670*/  FADD R6, R7, -R6 ;  /* 0x8000000607067221 */ /* 0x004fc80000000000 */
[----:B------:R-:W-:Y:S02]  /*0680*/  FMUL R5, R6, R5 ;  /* 0x0000000506057220 */ /* 0x000fe40000400000 */
[----:B------:R-:W3:Y:S03]  /*0690*/  LDS.64 R6, [R2+0x50] ;  /* 0x0000500002067984 */ /* 0x000ee60000000a00 */
[----:B------:R-:W-:-:S13]  /*06a0*/  FSETP.GT.AND P0, PT, R5, R18, PT ;  /* 0x000000120500720b */ /* 0x000fda0003f04000 */
[----:B------:R-:W-:-:S05]  /*06b0*/  @!P0 IADD3 R14, PT, PT, R2, RZ, RZ ;  /* 0x000000ff020e8210 */ /* 0x000fca0007ffe0ff */
[----:B------:R-:W0:Y:S01]  /*06c0*/  LDS R5, [R14+0x2c] ;  /* 0x00002c000e057984 */ /* 0x000e220000000800 */
[----:B---3--:R-:W-:-:S04]  /*06d0*/  FADD R7, R16, -R7 ;  /* 0x8000000710077221 */ /* 0x008fc80000000000 */
[----:B------:R-:W-:Y:S02]  /*06e0*/  FMUL R6, R6, R7 ;  /* 0x0000000706067220 */ /* 0x000fe40000400000 */
[----:B------:R-:W4:Y:S03]  /*06f0*/  LDS R7, [R2+0x80] ;  /* 0x0000800002077984 */ /* 0x000f260000000800 */
[----:B0-----:R-:W-:Y:S02]  /*0700*/  FSETP.GT.AND P1, PT, R6, R5, PT ;  /* 0x000000050600720b */ /* 0x001fe40003f24000 */
[----:B------:R-:W-:Y:S02]  /*0710*/  SEL R5, RZ, 0x2, !P0 ;  /* 0x00000002ff057807 */ /* 0x000fe40004000000 */
[----:B------:R-:W-:-:S04]  /*0720*/  SEL R6, RZ, 0x1, !P1 ;  /* 0x00000001ff067807 */ /* 0x000fc80004800000 */
[----:B------:R-:W-:-:S04]  /*0730*/  IADD3 R5, PT, PT, R5, R6, RZ ;  /* 0x0000000605057210 */ /* 0x000fc80007ffe0ff */
[----:B------:R-:W-:-:S06]  /*0740*/  LEA R6, R5, R2, 0x2 ;  /* 0x0000000205067211 */ /* 0x000fcc00078e10ff */
[----:B------:R-:W0:Y:S01]  /*0750*/  LDS R6, [R6+0x58] ;  /* 0x0000580006067984 */ /* 0x000e220000000800 */
[----:B----4-:R-:W-:-:S04]  /*0760*/  FADD R4, -R7, R4 ;  /* 0x0000000407047221 */ /* 0x010fc80000000100 */
[----:B------:R-:W-:Y:S01]  /*0770*/  FMUL R15, R4, R15 ;  /* 0x0000000f040f7220 */ /* 0x000fe20000400000 */
[----:B-----5:R-:W-:-:S04]  /*0780*/  FADD R11, R8, -R11 ;  /* 0x8000000b080b7221 */ /* 0x020fc80000000000 */
[----:B------:R-:W-:Y:S01]  /*0790*/  FMUL R10, R11, R10 ;  /* 0x0000000a0b0a7220 */ /* 0x000fe20000400000 */
[----:B0-----:R-:W-:-:S04]  /*07a0*/  FSETP.GT.AND P0, PT, R15, R6, PT ;  /* 0x000000060f00720b */ /* 0x001fc80003f04000 */
[----:B------:R-:W-:-:S04]  /*07b0*/  SEL R4, RZ, 0x1, !P0 ;  /* 0x00000001ff047807 */ /* 0x000fc80004000000 */
[----:B------:R-:W-:Y:S02]  /*07c0*/  LEA R7, R5, R4, 0x1 ;  /* 0x0000000405077211 */ /* 0x000fe400078e08ff */
[----:B------:R-:W0:Y:S02]  /*07d0*/  LDC.64 R4, c[0x0][0x390] ;  /* 0x0000e400ff047b82 */ /* 0x000e240000000a00 */
[----:B------:R-:W-:-:S06]  /*07e0*/  LEA R9, R7, R2, 0x2 ;  /* 0x0000000207097211 */ /* 0x000fcc00078e10ff */
[----:B------:R-:W1:Y:S02]  /*07f0*/  LDS R9, [R9+0x84] ;  /* 0x0000840009097984 */ /* 0x000e640000000800 */
[----:B-1----:R-:W-:-:S04]  /*0800*/  FSETP.GT.AND P0, PT, R10, R9, PT ;  /* 0x000000090a00720b */ /* 0x002fc80003f04000 */
[----:B------:R-:W-:-:S04]  /*0810*/  SEL R2, RZ, 0x1, !P0 ;  /* 0x00000001ff027807 */ /* 0x000fc80004000000 */
[----:B------:R-:W-:Y:S01]  /*0820*/  LEA R7, R7, R2, 0x1 ;  /* 0x0000000207077211 */ /* 0x000fe200078e08ff */
[----:B0-----:R-:W-:-:S03]  /*0830*/  IMAD.WIDE R2, R3, 0x4, R4 ;  /* 0x0000000403027825 */ /* 0x001fc600078e0204 */
[----:B------:R-:W-:-:S05]  /*0840*/  LEA R7, R0, R7, 0x4 ;  /* 0x0000000700077211 */ /* 0x000fca00078e20ff */
[----:B------:R-:W-:Y:S01]  /*0850*/  STG.E desc[UR4][R2.64], R7 ;  /* 0x0000000702007986 */ /* 0x000fe2000c101904 */
[----:B------:R-:W-:Y:S05]  /*0860*/  EXIT ;  /* 0x000000000000794d */ /* 0x000fea0003800000 */
.L_x_2:
[----:B------:R-:W-:-:S00]  /*0870*/  BRA `(.L_x_2) ;  /* 0xfffffffc00fc7947 */ /* 0x000fc0000383ffff */
[----:B------:R-:W-:-:S00]  /*0880*/  NOP ;  /* 0x0000000000007918 */ /* 0x000fc00000000000 */
[----:B------:R-:W-:-:S00]  /*0890*/  NOP ;  /* 0x0000000000007918 */ /* 0x000fc00000000000 */
[----:B------:R-:W-:-:S00]  /*08a0*/  NOP ;  /* 0x0000000000007918 */ /* 0x000fc00000000000 */
[----:B------:R-:W-:-:S00]  /*08b0*/  NOP ;  /* 0x0000000000007918 */ /* 0x000fc00000000000 */
[----:B------:R-:W-:-:S00]  /*08c0*/  NOP ;  /* 0x0000000000007918 */ /* 0x000fc00000000000 */
[----:B------:R-:W-:-:S00]  /*08d0*/  NOP ;  /* 0x0000000000007918 */ /* 0x000fc00000000000 */
[----:B------:R-:W-:-:S00]  /*08e0*/  NOP ;  /* 0x0000000000007918 */ /* 0x000fc00000000000 */
[----:B------:R-:W-:-:S00]  /*08f0*/  NOP ;  /* 0x0000000000007918 */ /* 0x000fc00000000000 */
.L_x_3:


//--------------------- .nv.shared.halut_encode   --------------------------
	.section	.nv.shared.halut_encode,"aw",@nobits
	.sectionflags	@""
	.align	4
.nv.shared.halut_encode:
	.zero		6656


//--------------------- .nv.shared.reserved.0     --------------------------
	.section	.nv.shared.reserved.0,"aw",@nobits
	.weak		__nv_reservedSMEM_offset_0_alias
	.size		__nv_reservedSMEM_offset_0_alias, 0, 64
	.other		__nv_reservedSMEM_offset_0_alias,@"STO_CUDA_RESERVED_SHARED STV_DEFAULT"
__nv_reservedSMEM_offset_0_alias:
	.zero		0
	.zero		64


//--------------------- .nv.constant0.halut_encode --------------------------
	.section	.nv.constant0.halut_encode,"a",@progbits
	.sectionflags	@""
	.align	4
.nv.constant0.halut_encode:
	.zero		932


//--------------------- SYMBOLS --------------------------

	.type		.nv.reservedSmem.offset0,@object
	.size		.nv.reservedSmem.offset0,0x4
	.type		.nv.reservedSmem.cap,@object
	.size		.nv.reservedSmem.cap,0x4
